//
// Generated by NVIDIA NVVM Compiler
//
// Compiler Build ID: CL-36424714
// Cuda compilation tools, release 13.0, V13.0.88
// Based on NVVM 20.0.0
//

.version 9.0
.target sm_100
.address_size 64

	// .globl	_Z20contrast_enhancementPhiifi

.visible .entry _Z20contrast_enhancementPhiifi(
	.param .u64 .ptr .align 1 _Z20contrast_enhancementPhiifi_param_0,
	.param .u32 _Z20contrast_enhancementPhiifi_param_1,
	.param .u32 _Z20contrast_enhancementPhiifi_param_2,
	.param .f32 _Z20contrast_enhancementPhiifi_param_3,
	.param .u32 _Z20contrast_enhancementPhiifi_param_4
)
{
	.reg .pred 	%p<4>;
	.reg .b16 	%rs<2>;
	.reg .b32 	%r<16>;
	.reg .b32 	%f<7>;
	.reg .b64 	%rd<5>;

	ld.param.u64 	%rd1, [_Z20contrast_enhancementPhiifi_param_0];
	ld.param.u32 	%r3, [_Z20contrast_enhancementPhiifi_param_1];
	ld.param.u32 	%r5, [_Z20contrast_enhancementPhiifi_param_2];
	ld.param.f32 	%f1, [_Z20contrast_enhancementPhiifi_param_3];
	ld.param.u32 	%r4, [_Z20contrast_enhancementPhiifi_param_4];
	mov.u32 	%r7, %tid.x;
	mov.u32 	%r8, %ntid.x;
	mov.u32 	%r9, %ctaid.x;
	mad.lo.s32 	%r1, %r8, %r9, %r7;
	mov.u32 	%r10, %tid.y;
	mov.u32 	%r11, %ntid.y;
	mov.u32 	%r12, %ctaid.y;
	mad.lo.s32 	%r13, %r11, %r12, %r10;
	setp.ge.s32 	%p1, %r1, %r3;
	setp.ge.s32 	%p2, %r13, %r5;
	or.pred  	%p3, %p1, %p2;
	@%p3 bra 	$L__BB0_2;
	cvta.to.global.u64 	%rd2, %rd1;
	mad.lo.s32 	%r14, %r3, %r13, %r1;
	cvt.s64.s32 	%rd3, %r14;
	add.s64 	%rd4, %rd2, %rd3;
	ld.global.u8 	%rs1, [%rd4];
	cvt.rn.f32.u16 	%f2, %rs1;
	cvt.rn.f32.s32 	%f3, %r4;
	fma.rn.f32 	%f4, %f1, %f2, %f3;
	max.f32 	%f5, %f4, 0f00000000;
	min.f32 	%f6, %f5, 0f437F0000;
	cvt.rzi.u32.f32 	%r15, %f6;
	st.global.u8 	[%rd4], %r15;
$L__BB0_2:
	ret;

}


// ===== COMPILED SASS (sm_100) =====

	.target	sm_100

	.elftype	@"ET_EXEC"


//--------------------- .note.nv.tkinfo           --------------------------
	.section	.note.nv.tkinfo,"",@"SHT_NOTE"
	.sectionflags	@"SHF_NOTE_NV_TKINFO"
	.tkinfo
        /*0018*/ 	.word	0x00000002
        /*0030*/ 	.string	""
        /*0030*/ 	.string	"ptxas"
        /*0030*/ 	.string	"Cuda compilation tools, release 13.0, V13.0.88"
        /*0030*/ 	.string	"Build cuda_13.0.r13.0/compiler.36424714_0"
        /*0030*/ 	.string	"-arch sm_100 -m 64 "



//--------------------- .note.nv.cuinfo           --------------------------
	.section	.note.nv.cuinfo,"",@"SHT_NOTE"
	.sectionflags	@"SHF_NOTE_NV_CUINFO"
        /*0018*/ 	.short	0x0002
        /*001a*/ 	.short	0x0064
        /*001c*/ 	.short	0x0082
	.zero		2


//--------------------- .nv.info                  --------------------------
	.section	.nv.info,"",@"SHT_CUDA_INFO"
	.align	4


	//----- nvinfo : EIATTR_REGCOUNT
	.align		4
        /*0000*/ 	.byte	0x04, 0x2f
        /*0002*/ 	.short	(.L_1 - .L_0)
	.align		4
.L_0:
        /*0004*/ 	.word	index@(_Z20contrast_enhancementPhiifi)
        /*0008*/ 	.word	0x00000008


	//----- nvinfo : EIATTR_FRAME_SIZE
	.align		4
.L_1:
        /*000c*/ 	.byte	0x04, 0x11
        /*000e*/ 	.short	(.L_3 - .L_2)
	.align		4
.L_2:
        /*0010*/ 	.word	index@(_Z20contrast_enhancementPhiifi)
        /*0014*/ 	.word	0x00000000


	//----- nvinfo : EIATTR_MIN_STACK_SIZE
	.align		4
.L_3:
        /*0018*/ 	.byte	0x04, 0x12
        /*001a*/ 	.short	(.L_5 - .L_4)
	.align		4
.L_4:
        /*001c*/ 	.word	index@(_Z20contrast_enhancementPhiifi)
        /*0020*/ 	.word	0x00000000
.L_5:


//--------------------- .nv.compat                --------------------------
	.section	.nv.compat,"",@"SHT_CUDA_COMPAT_INFO"
	.align	4
        /*0000*/ 	.byte	0x02, 0x09, 0x00, 0x00, 0x02, 0x02, 0x01, 0x00, 0x02, 0x05, 0x05, 0x00, 0x03, 0x07, 0x01, 0x01
        /*0010*/ 	.byte	0x02, 0x03, 0x00, 0x00, 0x02, 0x06, 0x01, 0x00, 0x04, 0x0b, 0x08, 0x00, 0x09, 0x00, 0x00, 0x00
        /*0020*/ 	.byte	0x00, 0x00, 0x00, 0x00


//--------------------- .nv.info._Z20contrast_enhancementPhiifi --------------------------
	.section	.nv.info._Z20contrast_enhancementPhiifi,"",@"SHT_CUDA_INFO"
	.sectionflags	@""
	.align	4


	//----- nvinfo : EIATTR_CUDA_API_VERSION
	.align		4
        /*0000*/ 	.byte	0x04, 0x37
        /*0002*/ 	.short	(.L_7 - .L_6)
.L_6:
        /*0004*/ 	.word	0x00000082


	//----- nvinfo : EIATTR_KPARAM_INFO
	.align		4
.L_7:
        /*0008*/ 	.byte	0x04, 0x17
        /*000a*/ 	.short	(.L_9 - .L_8)
.L_8:
        /*000c*/ 	.word	0x00000000
        /*0010*/ 	.short	0x0004
        /*0012*/ 	.short	0x0014
        /*0014*/ 	.byte	0x00, 0xf0, 0x11, 0x00


	//----- nvinfo : EIATTR_KPARAM_INFO
	.align		4
.L_9:
        /*0018*/ 	.byte	0x04, 0x17
        /*001a*/ 	.short	(.L_11 - .L_10)
.L_10:
        /*001c*/ 	.word	0x00000000
        /*0020*/ 	.short	0x0003
        /*0022*/ 	.short	0x0010
        /*0024*/ 	.byte	0x00, 0xf0, 0x11, 0x00


	//----- nvinfo : EIATTR_KPARAM_INFO
	.align		4
.L_11:
        /*0028*/ 	.byte	0x04, 0x17
        /*002a*/ 	.short	(.L_13 - .L_12)
.L_12:
        /*002c*/ 	.word	0x00000000
        /*0030*/ 	.short	0x0002
        /*0032*/ 	.short	0x000c
        /*0034*/ 	.byte	0x00, 0xf0, 0x11, 0x00


	//----- nvinfo : EIATTR_KPARAM_INFO
	.align		4
.L_13:
        /*0038*/ 	.byte	0x04, 0x17
        /*003a*/ 	.short	(.L_15 - .L_14)
.L_14:
        /*003c*/ 	.word	0x00000000
        /*0040*/ 	.short	0x0001
        /*0042*/ 	.short	0x0008
        /*0044*/ 	.byte	0x00, 0xf0, 0x11, 0x00


	//----- nvinfo : EIATTR_KPARAM_INFO
	.align		4
.L_15:
        /*0048*/ 	.byte	0x04, 0x17
        /*004a*/ 	.short	(.L_17 - .L_16)
.L_16:
        /*004c*/ 	.word	0x00000000
        /*0050*/ 	.short	0x0000
        /*0052*/ 	.short	0x0000
        /*0054*/ 	.byte	0x00, 0xf5, 0x21, 0x00


	//----- nvinfo : EIATTR_SPARSE_MMA_MASK
	.align		4
.L_17:
        /*0058*/ 	.byte	0x03, 0x50
        /*005a*/ 	.short	0x0000


	//----- nvinfo : EIATTR_MAXREG_COUNT
	.align		4
        /*005c*/ 	.byte	0x03, 0x1b
        /*005e*/ 	.short	0x00ff


	//----- nvinfo : EIATTR_MERCURY_ISA_VERSION
	.align		4
        /*0060*/ 	.byte	0x03, 0x5f
        /*0062*/ 	.short	0x0101


	//----- nvinfo : EIATTR_VRC_CTA_INIT_COUNT
	.align		4
        /*0064*/ 	.byte	0x02, 0x4a
	.zero		1
	.zero		1


	//----- nvinfo : EIATTR_EXIT_INSTR_OFFSETS
	.align		4
        /*0068*/ 	.byte	0x04, 0x1c
        /*006a*/ 	.short	(.L_19 - .L_18)


	//   ....[0]....
.L_18:
        /*006c*/ 	.word	0x000000c0


	//   ....[1]....
        /*0070*/ 	.word	0x000001b0


	//----- nvinfo : EIATTR_CBANK_PARAM_SIZE
	.align		4
.L_19:
        /*0074*/ 	.byte	0x03, 0x19
        /*0076*/ 	.short	0x0018


	//----- nvinfo : EIATTR_PARAM_CBANK
	.align		4
        /*0078*/ 	.byte	0x04, 0x0a
        /*007a*/ 	.short	(.L_21 - .L_20)
	.align		4
.L_20:
        /*007c*/ 	.word	index@(.nv.constant0._Z20contrast_enhancementPhiifi)
        /*0080*/ 	.short	0x0380
        /*0082*/ 	.short	0x0018


	//----- nvinfo : EIATTR_SW_WAR
	.align		4
.L_21:
        /*0084*/ 	.byte	0x04, 0x36
        /*0086*/ 	.short	(.L_23 - .L_22)
.L_22:
        /*0088*/ 	.word	0x00000008
.L_23:


//--------------------- .nv.callgraph             --------------------------
	.section	.nv.callgraph,"",@"SHT_CUDA_CALLGRAPH"
	.align	4
	.sectionentsize	8
	.align		4
        /*0000*/ 	.word	0x00000000
	.align		4
        /*0004*/ 	.word	0xffffffff
	.align		4
        /*0008*/ 	.word	0x00000000
	.align		4
        /*000c*/ 	.word	0xfffffffe
	.align		4
        /*0010*/ 	.word	0x00000000
	.align		4
        /*0014*/ 	.word	0xfffffffd
	.align		4
        /*0018*/ 	.word	0x00000000
	.align		4
        /*001c*/ 	.word	0xfffffffc


//--------------------- .text._Z20contrast_enhancementPhiifi --------------------------
	.section	.text._Z20contrast_enhancementPhiifi,"ax",@progbits
	.align	128
        .global         _Z20contrast_enhancementPhiifi
        .type           _Z20contrast_enhancementPhiifi,@function
        .size           _Z20contrast_enhancementPhiifi,(.L_x_1 - _Z20contrast_enhancementPhiifi)
        .other          _Z20contrast_enhancementPhiifi,@"STO_CUDA_ENTRY STV_DEFAULT"
_Z20contrast_enhancementPhiifi:
.text._Z20contrast_enhancementPhiifi:
[----:B------:R-:W-:Y:S01]  /*0000*/  LDC R1, c[0x0][0x37c] ;  /* 0x0000df00ff017b82 */ /* 0x000fe20000000800 */
[----:B------:R-:W0:Y:S01]  /*0010*/  S2R R3, SR_TID.Y ;  /* 0x0000000000037919 */ /* 0x000e220000002200 */
[----:B------:R-:W1:Y:S01]  /*0020*/  LDCU UR4, c[0x0][0x360] ;  /* 0x00006c00ff0477ac */ /* 0x000e620008000800 */
[----:B------:R-:W0:Y:S01]  /*0030*/  S2R R2, SR_CTAID.Y ;  /* 0x0000000000027919 */ /* 0x000e220000002600 */
[----:B------:R-:W0:Y:S01]  /*0040*/  LDCU UR5, c[0x0][0x364] ;  /* 0x00006c80ff0577ac */ /* 0x000e220008000800 */
[----:B------:R-:W1:Y:S01]  /*0050*/  S2R R0, SR_TID.X ;  /* 0x0000000000007919 */ /* 0x000e620000002100 */
[----:B------:R-:W2:Y:S01]  /*0060*/  LDCU.64 UR6, c[0x0][0x388] ;  /* 0x00007100ff0677ac */ /* 0x000ea20008000a00 */
[----:B------:R-:W1:Y:S01]  /*0070*/  S2R R5, SR_CTAID.X ;  /* 0x0000000000057919 */ /* 0x000e620000002500 */
[----:B0-----:R-:W-:-:S05]  /*0080*/  IMAD R3, R2, UR5, R3 ;  /* 0x0000000502037c24 */ /* 0x001fca000f8e0203 */
[----:B--2---:R-:W-:Y:S01]  /*0090*/  ISETP.GE.AND P0, PT, R3, UR7, PT ;  /* 0x0000000703007c0c */ /* 0x004fe2000bf06270 */
[----:B-1----:R-:W-:-:S05]  /*00a0*/  IMAD R0, R5, UR4, R0 ;  /* 0x0000000405007c24 */ /* 0x002fca000f8e0200 */
[----:B------:R-:W-:-:S13]  /*00b0*/  ISETP.GE.OR P0, PT, R0, UR6, P0 ;  /* 0x0000000600007c0c */ /* 0x000fda0008706670 */
[----:B------:R-:W-:Y:S05]  /*00c0*/  @P0 EXIT ;  /* 0x000000000000094d */ /* 0x000fea0003800000 */
[----:B------:R-:W0:Y:S01]  /*00d0*/  LDCU.64 UR8, c[0x0][0x380] ;  /* 0x00007000ff0877ac */ /* 0x000e220008000a00 */
[----:B------:R-:W-:Y:S01]  /*00e0*/  IMAD R0, R3, UR6, R0 ;  /* 0x0000000603007c24 */ /* 0x000fe2000f8e0200 */
[----:B------:R-:W1:Y:S04]  /*00f0*/  LDCU.64 UR4, c[0x0][0x358] ;  /* 0x00006b00ff0477ac */ /* 0x000e680008000a00 */
[----:B0-----:R-:W-:-:S04]  /*0100*/  IADD3 R2, P0, PT, R0, UR8, RZ ;  /* 0x0000000800027c10 */ /* 0x001fc8000ff1e0ff */
[----:B------:R-:W-:Y:S01]  /*0110*/  LEA.HI.X.SX32 R3, R0, UR9, 0x1, P0 ;  /* 0x0000000900037c11 */ /* 0x000fe200080f0eff */
[----:B------:R-:W0:Y:S04]  /*0120*/  LDCU.64 UR8, c[0x0][0x390] ;  /* 0x00007200ff0877ac */ /* 0x000e280008000a00 */
[----:B-1----:R-:W2:Y:S01]  /*0130*/  LDG.E.U8 R0, desc[UR4][R2.64] ;  /* 0x0000000402007981 */ /* 0x002ea2000c1e1100 */
[----:B0-----:R-:W-:Y:S02]  /*0140*/  I2FP.F32.S32 R5, UR9 ;  /* 0x0000000900057c45 */ /* 0x001fe40008201400 */
[----:B--2---:R-:W-:-:S05]  /*0150*/  I2FP.F32.U32 R0, R0 ;  /* 0x0000000000007245 */ /* 0x004fca0000201000 */
[----:B------:R-:W-:-:S05]  /*0160*/  FFMA R0, R0, UR8, R5 ;  /* 0x0000000800007c23 */ /* 0x000fca0008000005 */
[----:B------:R-:W-:-:S04]  /*0170*/  FMNMX R0, RZ, R0, !PT ;  /* 0x00000000ff007209 */ /* 0x000fc80007800000 */
[----:B------:R-:W-:-:S04]  /*0180*/  FMNMX R0, R0, 255, PT ;  /* 0x437f000000007809 */ /* 0x000fc80003800000 */
[----:B------:R-:W0:Y:S02]  /*0190*/  F2I.U32.TRUNC.NTZ R5, R0 ;  /* 0x0000000000057305 */ /* 0x000e24000020f000 */
[----:B0-----:R-:W-:Y:S01]  /*01a0*/  STG.E.U8 desc[UR4][R2.64], R5 ;  /* 0x0000000502007986 */ /* 0x001fe2000c101104 */
[----:B------:R-:W-:Y:S05]  /*01b0*/  EXIT ;  /* 0x000000000000794d */ /* 0x000fea0003800000 */
.L_x_0:
[----:B------:R-:W-:-:S00]  /*01c0*/  BRA `(.L_x_0) ;  /* 0xfffffffc00fc7947 */ /* 0x000fc0000383ffff */
[----:B------:R-:W-:-:S00]  /*01d0*/  NOP ;  /* 0x0000000000007918 */ /* 0x000fc00000000000 */
        /* <DEDUP_REMOVED lines=10> */
.L_x_1:


//--------------------- .nv.shared.reserved.0     --------------------------
	.section	.nv.shared.reserved.0,"aw",@nobits
	.weak		__nv_reservedSMEM_offset_0_alias
	.size		__nv_reservedSMEM_offset_0_alias, 0, 64
	.other		__nv_reservedSMEM_offset_0_alias,@"STO_CUDA_RESERVED_SHARED STV_DEFAULT"
__nv_reservedSMEM_offset_0_alias:
	.zero		0
	.zero		64


//--------------------- .nv.constant0._Z20contrast_enhancementPhiifi --------------------------
	.section	.nv.constant0._Z20contrast_enhancementPhiifi,"a",@progbits
	.sectionflags	@""
	.align	4
.nv.constant0._Z20contrast_enhancementPhiifi:
	.zero		920


//--------------------- SYMBOLS --------------------------

	.type		.nv.reservedSmem.offset0,@object
	.size		.nv.reservedSmem.offset0,0x4
